//
// Generated by NVIDIA NVVM Compiler
//
// Compiler Build ID: CL-36424714
// Cuda compilation tools, release 13.0, V13.0.88
// Based on NVVM 20.0.0
//

.version 9.0
.target sm_100
.address_size 64

	// .globl	_Z14doubleElementsPii

.visible .entry _Z14doubleElementsPii(
	.param .u64 .ptr .align 1 _Z14doubleElementsPii_param_0,
	.param .u32 _Z14doubleElementsPii_param_1
)
{
	.reg .pred 	%p<3>;
	.reg .b32 	%r<13>;
	.reg .b64 	%rd<5>;

	ld.param.u64 	%rd2, [_Z14doubleElementsPii_param_0];
	ld.param.u32 	%r6, [_Z14doubleElementsPii_param_1];
	mov.u32 	%r7, %ctaid.x;
	mov.u32 	%r1, %ntid.x;
	mov.u32 	%r8, %tid.x;
	mad.lo.s32 	%r12, %r7, %r1, %r8;
	setp.ge.s32 	%p1, %r12, %r6;
	@%p1 bra 	$L__BB0_3;
	mov.u32 	%r9, %nctaid.x;
	mul.lo.s32 	%r3, %r1, %r9;
	cvta.to.global.u64 	%rd1, %rd2;
$L__BB0_2:
	mul.wide.s32 	%rd3, %r12, 4;
	add.s64 	%rd4, %rd1, %rd3;
	ld.global.u32 	%r10, [%rd4];
	shl.b32 	%r11, %r10, 1;
	st.global.u32 	[%rd4], %r11;
	add.s32 	%r12, %r12, %r3;
	setp.lt.s32 	%p2, %r12, %r6;
	@%p2 bra 	$L__BB0_2;
$L__BB0_3:
	ret;

}


// ===== COMPILED SASS (sm_100) =====

	.target	sm_100

	.elftype	@"ET_EXEC"


//--------------------- .note.nv.tkinfo           --------------------------
	.section	.note.nv.tkinfo,"",@"SHT_NOTE"
	.sectionflags	@"SHF_NOTE_NV_TKINFO"
	.tkinfo
        /*0018*/ 	.word	0x00000002
        /*0030*/ 	.string	""
        /*0030*/ 	.string	"ptxas"
        /*0030*/ 	.string	"Cuda compilation tools, release 13.0, V13.0.88"
        /*0030*/ 	.string	"Build cuda_13.0.r13.0/compiler.36424714_0"
        /*0030*/ 	.string	"-arch sm_100 -m 64 "



//--------------------- .note.nv.cuinfo           --------------------------
	.section	.note.nv.cuinfo,"",@"SHT_NOTE"
	.sectionflags	@"SHF_NOTE_NV_CUINFO"
        /*0018*/ 	.short	0x0002
        /*001a*/ 	.short	0x0064
        /*001c*/ 	.short	0x0082
	.zero		2


//--------------------- .nv.info                  --------------------------
	.section	.nv.info,"",@"SHT_CUDA_INFO"
	.align	4


	//----- nvinfo : EIATTR_REGCOUNT
	.align		4
        /*0000*/ 	.byte	0x04, 0x2f
        /*0002*/ 	.short	(.L_1 - .L_0)
	.align		4
.L_0:
        /*0004*/ 	.word	index@(_Z14doubleElementsPii)
        /*0008*/ 	.word	0x0000000c


	//----- nvinfo : EIATTR_FRAME_SIZE
	.align		4
.L_1:
        /*000c*/ 	.byte	0x04, 0x11
        /*000e*/ 	.short	(.L_3 - .L_2)
	.align		4
.L_2:
        /*0010*/ 	.word	index@(_Z14doubleElementsPii)
        /*0014*/ 	.word	0x00000000


	//----- nvinfo : EIATTR_MIN_STACK_SIZE
	.align		4
.L_3:
        /*0018*/ 	.byte	0x04, 0x12
        /*001a*/ 	.short	(.L_5 - .L_4)
	.align		4
.L_4:
        /*001c*/ 	.word	index@(_Z14doubleElementsPii)
        /*0020*/ 	.word	0x00000000
.L_5:


//--------------------- .nv.compat                --------------------------
	.section	.nv.compat,"",@"SHT_CUDA_COMPAT_INFO"
	.align	4
        /*0000*/ 	.byte	0x02, 0x09, 0x00, 0x00, 0x02, 0x02, 0x01, 0x00, 0x02, 0x05, 0x05, 0x00, 0x03, 0x07, 0x01, 0x01
        /*0010*/ 	.byte	0x02, 0x03, 0x00, 0x00, 0x02, 0x06, 0x01, 0x00, 0x04, 0x0b, 0x08, 0x00, 0x09, 0x00, 0x00, 0x00
        /*0020*/ 	.byte	0x00, 0x00, 0x00, 0x00


//--------------------- .nv.info._Z14doubleElementsPii --------------------------
	.section	.nv.info._Z14doubleElementsPii,"",@"SHT_CUDA_INFO"
	.sectionflags	@""
	.align	4


	//----- nvinfo : EIATTR_CUDA_API_VERSION
	.align		4
        /*0000*/ 	.byte	0x04, 0x37
        /*0002*/ 	.short	(.L_7 - .L_6)
.L_6:
        /*0004*/ 	.word	0x00000082


	//----- nvinfo : EIATTR_KPARAM_INFO
	.align		4
.L_7:
        /*0008*/ 	.byte	0x04, 0x17
        /*000a*/ 	.short	(.L_9 - .L_8)
.L_8:
        /*000c*/ 	.word	0x00000000
        /*0010*/ 	.short	0x0001
        /*0012*/ 	.short	0x0008
        /*0014*/ 	.byte	0x00, 0xf0, 0x11, 0x00


	//----- nvinfo : EIATTR_KPARAM_INFO
	.align		4
.L_9:
        /*0018*/ 	.byte	0x04, 0x17
        /*001a*/ 	.short	(.L_11 - .L_10)
.L_10:
        /*001c*/ 	.word	0x00000000
        /*0020*/ 	.short	0x0000
        /*0022*/ 	.short	0x0000
        /*0024*/ 	.byte	0x00, 0xf5, 0x21, 0x00


	//----- nvinfo : EIATTR_SPARSE_MMA_MASK
	.align		4
.L_11:
        /*0028*/ 	.byte	0x03, 0x50
        /*002a*/ 	.short	0x0000


	//----- nvinfo : EIATTR_MAXREG_COUNT
	.align		4
        /*002c*/ 	.byte	0x03, 0x1b
        /*002e*/ 	.short	0x00ff


	//----- nvinfo : EIATTR_MERCURY_ISA_VERSION
	.align		4
        /*0030*/ 	.byte	0x03, 0x5f
        /*0032*/ 	.short	0x0101


	//----- nvinfo : EIATTR_VRC_CTA_INIT_COUNT
	.align		4
        /*0034*/ 	.byte	0x02, 0x4a
	.zero		1
	.zero		1


	//----- nvinfo : EIATTR_EXIT_INSTR_OFFSETS
	.align		4
        /*0038*/ 	.byte	0x04, 0x1c
        /*003a*/ 	.short	(.L_13 - .L_12)


	//   ....[0]....
.L_12:
        /*003c*/ 	.word	0x00000070


	//   ....[1]....
        /*0040*/ 	.word	0x00000130


	//----- nvinfo : EIATTR_CRS_STACK_SIZE
	.align		4
.L_13:
        /*0044*/ 	.byte	0x04, 0x1e
        /*0046*/ 	.short	(.L_15 - .L_14)
.L_14:
        /*0048*/ 	.word	0x00000000


	//----- nvinfo : EIATTR_CBANK_PARAM_SIZE
	.align		4
.L_15:
        /*004c*/ 	.byte	0x03, 0x19
        /*004e*/ 	.short	0x000c


	//----- nvinfo : EIATTR_PARAM_CBANK
	.align		4
        /*0050*/ 	.byte	0x04, 0x0a
        /*0052*/ 	.short	(.L_17 - .L_16)
	.align		4
.L_16:
        /*0054*/ 	.word	index@(.nv.constant0._Z14doubleElementsPii)
        /*0058*/ 	.short	0x0380
        /*005a*/ 	.short	0x000c


	//----- nvinfo : EIATTR_SW_WAR
	.align		4
.L_17:
        /*005c*/ 	.byte	0x04, 0x36
        /*005e*/ 	.short	(.L_19 - .L_18)
.L_18:
        /*0060*/ 	.word	0x00000008
.L_19:


//--------------------- .nv.callgraph             --------------------------
	.section	.nv.callgraph,"",@"SHT_CUDA_CALLGRAPH"
	.align	4
	.sectionentsize	8
	.align		4
        /*0000*/ 	.word	0x00000000
	.align		4
        /*0004*/ 	.word	0xffffffff
	.align		4
        /*0008*/ 	.word	0x00000000
	.align		4
        /*000c*/ 	.word	0xfffffffe
	.align		4
        /*0010*/ 	.word	0x00000000
	.align		4
        /*0014*/ 	.word	0xfffffffd
	.align		4
        /*0018*/ 	.word	0x00000000
	.align		4
        /*001c*/ 	.word	0xfffffffc


//--------------------- .text._Z14doubleElementsPii --------------------------
	.section	.text._Z14doubleElementsPii,"ax",@progbits
	.align	128
        .global         _Z14doubleElementsPii
        .type           _Z14doubleElementsPii,@function
        .size           _Z14doubleElementsPii,(.L_x_2 - _Z14doubleElementsPii)
        .other          _Z14doubleElementsPii,@"STO_CUDA_ENTRY STV_DEFAULT"
_Z14doubleElementsPii:
.text._Z14doubleElementsPii:
[----:B------:R-:W-:Y:S01]  /*0000*/  LDC R1, c[0x0][0x37c] ;  /* 0x0000df00ff017b82 */ /* 0x000fe20000000800 */
[----:B------:R-:W0:Y:S07]  /*0010*/  S2R R0, SR_TID.X ;  /* 0x0000000000007919 */ /* 0x000e2e0000002100 */
[----:B------:R-:W0:Y:S01]  /*0020*/  S2UR UR4, SR_CTAID.X ;  /* 0x00000000000479c3 */ /* 0x000e220000002500 */
[----:B------:R-:W1:Y:S07]  /*0030*/  LDCU UR5, c[0x0][0x388] ;  /* 0x00007100ff0577ac */ /* 0x000e6e0008000800 */
[----:B------:R-:W0:Y:S02]  /*0040*/  LDC R7, c[0x0][0x360] ;  /* 0x0000d800ff077b82 */ /* 0x000e240000000800 */
[----:B0-----:R-:W-:-:S05]  /*0050*/  IMAD R0, R7, UR4, R0 ;  /* 0x0000000407007c24 */ /* 0x001fca000f8e0200 */
[----:B-1----:R-:W-:-:S13]  /*0060*/  ISETP.GE.AND P0, PT, R0, UR5, PT ;  /* 0x0000000500007c0c */ /* 0x002fda000bf06270 */
[----:B------:R-:W-:Y:S05]  /*0070*/  @P0 EXIT ;  /* 0x000000000000094d */ /* 0x000fea0003800000 */
[----:B------:R-:W0:Y:S01]  /*0080*/  LDC.64 R4, c[0x0][0x380] ;  /* 0x0000e000ff047b82 */ /* 0x000e220000000a00 */
[----:B------:R-:W1:Y:S01]  /*0090*/  LDCU UR4, c[0x0][0x370] ;  /* 0x00006e00ff0477ac */ /* 0x000e620008000800 */
[----:B------:R-:W2:Y:S01]  /*00a0*/  LDCU.64 UR6, c[0x0][0x358] ;  /* 0x00006b00ff0677ac */ /* 0x000ea20008000a00 */
[----:B-1----:R-:W-:-:S07]  /*00b0*/  IMAD R7, R7, UR4, RZ ;  /* 0x0000000407077c24 */ /* 0x002fce000f8e02ff */
.L_x_0:
[----:B01----:R-:W-:-:S05]  /*00c0*/  IMAD.WIDE R2, R0, 0x4, R4 ;  /* 0x0000000400027825 */ /* 0x003fca00078e0204 */
[----:B--2---:R-:W2:Y:S01]  /*00d0*/  LDG.E R6, desc[UR6][R2.64] ;  /* 0x0000000602067981 */ /* 0x004ea2000c1e1900 */
[----:B------:R-:W-:-:S04]  /*00e0*/  IADD3 R0, PT, PT, R7, R0, RZ ;  /* 0x0000000007007210 */ /* 0x000fc80007ffe0ff */
[----:B------:R-:W-:Y:S02]  /*00f0*/  ISETP.GE.AND P0, PT, R0, UR5, PT ;  /* 0x0000000500007c0c */ /* 0x000fe4000bf06270 */
[----:B--2---:R-:W-:-:S05]  /*0100*/  SHF.L.U32 R9, R6, 0x1, RZ ;  /* 0x0000000106097819 */ /* 0x004fca00000006ff */
[----:B------:R1:W-:Y:S06]  /*0110*/  STG.E desc[UR6][R2.64], R9 ;  /* 0x0000000902007986 */ /* 0x0003ec000c101906 */
[----:B------:R-:W-:Y:S05]  /*0120*/  @!P0 BRA `(.L_x_0) ;  /* 0xfffffffc00e48947 */ /* 0x000fea000383ffff */
[----:B------:R-:W-:Y:S05]  /*0130*/  EXIT ;  /* 0x000000000000794d */ /* 0x000fea0003800000 */
.L_x_1:
[----:B------:R-:W-:-:S00]  /*0140*/  BRA `(.L_x_1) ;  /* 0xfffffffc00fc7947 */ /* 0x000fc0000383ffff */
[----:B------:R-:W-:-:S00]  /*0150*/  NOP ;  /* 0x0000000000007918 */ /* 0x000fc00000000000 */
        /* <DEDUP_REMOVED lines=10> */
.L_x_2:


//--------------------- .nv.shared.reserved.0     --------------------------
	.section	.nv.shared.reserved.0,"aw",@nobits
	.weak		__nv_reservedSMEM_offset_0_alias
	.size		__nv_reservedSMEM_offset_0_alias, 0, 64
	.other		__nv_reservedSMEM_offset_0_alias,@"STO_CUDA_RESERVED_SHARED STV_DEFAULT"
__nv_reservedSMEM_offset_0_alias:
	.zero		0
	.zero		64


//--------------------- .nv.constant0._Z14doubleElementsPii --------------------------
	.section	.nv.constant0._Z14doubleElementsPii,"a",@progbits
	.sectionflags	@""
	.align	4
.nv.constant0._Z14doubleElementsPii:
	.zero		908


//--------------------- SYMBOLS --------------------------

	.type		.nv.reservedSmem.offset0,@object
	.size		.nv.reservedSmem.offset0,0x4
